//
// Generated by NVIDIA NVVM Compiler
//
// Compiler Build ID: CL-36424714
// Cuda compilation tools, release 13.0, V13.0.88
// Based on NVVM 20.0.0
//

.version 9.0
.target sm_100
.address_size 64

	// .globl	_Z18channelScaleKernelPfiifff

.visible .entry _Z18channelScaleKernelPfiifff(
	.param .u64 .ptr .align 1 _Z18channelScaleKernelPfiifff_param_0,
	.param .u32 _Z18channelScaleKernelPfiifff_param_1,
	.param .u32 _Z18channelScaleKernelPfiifff_param_2,
	.param .f32 _Z18channelScaleKernelPfiifff_param_3,
	.param .f32 _Z18channelScaleKernelPfiifff_param_4,
	.param .f32 _Z18channelScaleKernelPfiifff_param_5
)
{
	.reg .pred 	%p<4>;
	.reg .b32 	%r<15>;
	.reg .b32 	%f<13>;
	.reg .b64 	%rd<5>;

	ld.param.u64 	%rd1, [_Z18channelScaleKernelPfiifff_param_0];
	ld.param.u32 	%r3, [_Z18channelScaleKernelPfiifff_param_1];
	ld.param.u32 	%r4, [_Z18channelScaleKernelPfiifff_param_2];
	ld.param.f32 	%f1, [_Z18channelScaleKernelPfiifff_param_3];
	ld.param.f32 	%f2, [_Z18channelScaleKernelPfiifff_param_4];
	ld.param.f32 	%f3, [_Z18channelScaleKernelPfiifff_param_5];
	mov.u32 	%r6, %tid.x;
	mov.u32 	%r7, %ctaid.x;
	mov.u32 	%r8, %ntid.x;
	mad.lo.s32 	%r1, %r7, %r8, %r6;
	mov.u32 	%r9, %tid.y;
	mov.u32 	%r10, %ctaid.y;
	mov.u32 	%r11, %ntid.y;
	mad.lo.s32 	%r12, %r10, %r11, %r9;
	setp.ge.s32 	%p1, %r1, %r3;
	setp.ge.s32 	%p2, %r12, %r4;
	or.pred  	%p3, %p1, %p2;
	@%p3 bra 	$L__BB0_2;
	cvta.to.global.u64 	%rd2, %rd1;
	mad.lo.s32 	%r13, %r3, %r12, %r1;
	mul.lo.s32 	%r14, %r13, 3;
	mul.wide.s32 	%rd3, %r14, 4;
	add.s64 	%rd4, %rd2, %rd3;
	ld.global.f32 	%f4, [%rd4];
	sub.f32 	%f5, %f4, %f1;
	fma.rn.f32 	%f6, %f2, %f5, %f3;
	st.global.f32 	[%rd4], %f6;
	ld.global.f32 	%f7, [%rd4+4];
	sub.f32 	%f8, %f7, %f1;
	fma.rn.f32 	%f9, %f2, %f8, %f3;
	st.global.f32 	[%rd4+4], %f9;
	ld.global.f32 	%f10, [%rd4+8];
	sub.f32 	%f11, %f10, %f1;
	fma.rn.f32 	%f12, %f2, %f11, %f3;
	st.global.f32 	[%rd4+8], %f12;
$L__BB0_2:
	ret;

}


// ===== COMPILED SASS (sm_100) =====

	.target	sm_100

	.elftype	@"ET_EXEC"


//--------------------- .note.nv.tkinfo           --------------------------
	.section	.note.nv.tkinfo,"",@"SHT_NOTE"
	.sectionflags	@"SHF_NOTE_NV_TKINFO"
	.tkinfo
        /*0018*/ 	.word	0x00000002
        /*0030*/ 	.string	""
        /*0030*/ 	.string	"ptxas"
        /*0030*/ 	.string	"Cuda compilation tools, release 13.0, V13.0.88"
        /*0030*/ 	.string	"Build cuda_13.0.r13.0/compiler.36424714_0"
        /*0030*/ 	.string	"-arch sm_100 -m 64 "



//--------------------- .note.nv.cuinfo           --------------------------
	.section	.note.nv.cuinfo,"",@"SHT_NOTE"
	.sectionflags	@"SHF_NOTE_NV_CUINFO"
        /*0018*/ 	.short	0x0002
        /*001a*/ 	.short	0x0064
        /*001c*/ 	.short	0x0082
	.zero		2


//--------------------- .nv.info                  --------------------------
	.section	.nv.info,"",@"SHT_CUDA_INFO"
	.align	4


	//----- nvinfo : EIATTR_REGCOUNT
	.align		4
        /*0000*/ 	.byte	0x04, 0x2f
        /*0002*/ 	.short	(.L_1 - .L_0)
	.align		4
.L_0:
        /*0004*/ 	.word	index@(_Z18channelScaleKernelPfiifff)
        /*0008*/ 	.word	0x0000000c


	//----- nvinfo : EIATTR_FRAME_SIZE
	.align		4
.L_1:
        /*000c*/ 	.byte	0x04, 0x11
        /*000e*/ 	.short	(.L_3 - .L_2)
	.align		4
.L_2:
        /*0010*/ 	.word	index@(_Z18channelScaleKernelPfiifff)
        /*0014*/ 	.word	0x00000000


	//----- nvinfo : EIATTR_MIN_STACK_SIZE
	.align		4
.L_3:
        /*0018*/ 	.byte	0x04, 0x12
        /*001a*/ 	.short	(.L_5 - .L_4)
	.align		4
.L_4:
        /*001c*/ 	.word	index@(_Z18channelScaleKernelPfiifff)
        /*0020*/ 	.word	0x00000000
.L_5:


//--------------------- .nv.compat                --------------------------
	.section	.nv.compat,"",@"SHT_CUDA_COMPAT_INFO"
	.align	4
        /*0000*/ 	.byte	0x02, 0x09, 0x00, 0x00, 0x02, 0x02, 0x01, 0x00, 0x02, 0x05, 0x05, 0x00, 0x03, 0x07, 0x01, 0x01
        /*0010*/ 	.byte	0x02, 0x03, 0x00, 0x00, 0x02, 0x06, 0x01, 0x00, 0x04, 0x0b, 0x08, 0x00, 0x09, 0x00, 0x00, 0x00
        /*0020*/ 	.byte	0x00, 0x00, 0x00, 0x00


//--------------------- .nv.info._Z18channelScaleKernelPfiifff --------------------------
	.section	.nv.info._Z18channelScaleKernelPfiifff,"",@"SHT_CUDA_INFO"
	.sectionflags	@""
	.align	4


	//----- nvinfo : EIATTR_CUDA_API_VERSION
	.align		4
        /*0000*/ 	.byte	0x04, 0x37
        /*0002*/ 	.short	(.L_7 - .L_6)
.L_6:
        /*0004*/ 	.word	0x00000082


	//----- nvinfo : EIATTR_KPARAM_INFO
	.align		4
.L_7:
        /*0008*/ 	.byte	0x04, 0x17
        /*000a*/ 	.short	(.L_9 - .L_8)
.L_8:
        /*000c*/ 	.word	0x00000000
        /*0010*/ 	.short	0x0005
        /*0012*/ 	.short	0x0018
        /*0014*/ 	.byte	0x00, 0xf0, 0x11, 0x00


	//----- nvinfo : EIATTR_KPARAM_INFO
	.align		4
.L_9:
        /*0018*/ 	.byte	0x04, 0x17
        /*001a*/ 	.short	(.L_11 - .L_10)
.L_10:
        /*001c*/ 	.word	0x00000000
        /*0020*/ 	.short	0x0004
        /*0022*/ 	.short	0x0014
        /*0024*/ 	.byte	0x00, 0xf0, 0x11, 0x00


	//----- nvinfo : EIATTR_KPARAM_INFO
	.align		4
.L_11:
        /*0028*/ 	.byte	0x04, 0x17
        /*002a*/ 	.short	(.L_13 - .L_12)
.L_12:
        /*002c*/ 	.word	0x00000000
        /*0030*/ 	.short	0x0003
        /*0032*/ 	.short	0x0010
        /*0034*/ 	.byte	0x00, 0xf0, 0x11, 0x00


	//----- nvinfo : EIATTR_KPARAM_INFO
	.align		4
.L_13:
        /*0038*/ 	.byte	0x04, 0x17
        /*003a*/ 	.short	(.L_15 - .L_14)
.L_14:
        /*003c*/ 	.word	0x00000000
        /*0040*/ 	.short	0x0002
        /*0042*/ 	.short	0x000c
        /*0044*/ 	.byte	0x00, 0xf0, 0x11, 0x00


	//----- nvinfo : EIATTR_KPARAM_INFO
	.align		4
.L_15:
        /*0048*/ 	.byte	0x04, 0x17
        /*004a*/ 	.short	(.L_17 - .L_16)
.L_16:
        /*004c*/ 	.word	0x00000000
        /*0050*/ 	.short	0x0001
        /*0052*/ 	.short	0x0008
        /*0054*/ 	.byte	0x00, 0xf0, 0x11, 0x00


	//----- nvinfo : EIATTR_KPARAM_INFO
	.align		4
.L_17:
        /*0058*/ 	.byte	0x04, 0x17
        /*005a*/ 	.short	(.L_19 - .L_18)
.L_18:
        /*005c*/ 	.word	0x00000000
        /*0060*/ 	.short	0x0000
        /*0062*/ 	.short	0x0000
        /*0064*/ 	.byte	0x00, 0xf5, 0x21, 0x00


	//----- nvinfo : EIATTR_SPARSE_MMA_MASK
	.align		4
.L_19:
        /*0068*/ 	.byte	0x03, 0x50
        /*006a*/ 	.short	0x0000


	//----- nvinfo : EIATTR_MAXREG_COUNT
	.align		4
        /*006c*/ 	.byte	0x03, 0x1b
        /*006e*/ 	.short	0x00ff


	//----- nvinfo : EIATTR_MERCURY_ISA_VERSION
	.align		4
        /*0070*/ 	.byte	0x03, 0x5f
        /*0072*/ 	.short	0x0101


	//----- nvinfo : EIATTR_VRC_CTA_INIT_COUNT
	.align		4
        /*0074*/ 	.byte	0x02, 0x4a
	.zero		1
	.zero		1


	//----- nvinfo : EIATTR_EXIT_INSTR_OFFSETS
	.align		4
        /*0078*/ 	.byte	0x04, 0x1c
        /*007a*/ 	.short	(.L_21 - .L_20)


	//   ....[0]....
.L_20:
        /*007c*/ 	.word	0x000000c0


	//   ....[1]....
        /*0080*/ 	.word	0x00000200


	//----- nvinfo : EIATTR_CBANK_PARAM_SIZE
	.align		4
.L_21:
        /*0084*/ 	.byte	0x03, 0x19
        /*0086*/ 	.short	0x001c


	//----- nvinfo : EIATTR_PARAM_CBANK
	.align		4
        /*0088*/ 	.byte	0x04, 0x0a
        /*008a*/ 	.short	(.L_23 - .L_22)
	.align		4
.L_22:
        /*008c*/ 	.word	index@(.nv.constant0._Z18channelScaleKernelPfiifff)
        /*0090*/ 	.short	0x0380
        /*0092*/ 	.short	0x001c


	//----- nvinfo : EIATTR_SW_WAR
	.align		4
.L_23:
        /*0094*/ 	.byte	0x04, 0x36
        /*0096*/ 	.short	(.L_25 - .L_24)
.L_24:
        /*0098*/ 	.word	0x00000008
.L_25:


//--------------------- .nv.callgraph             --------------------------
	.section	.nv.callgraph,"",@"SHT_CUDA_CALLGRAPH"
	.align	4
	.sectionentsize	8
	.align		4
        /*0000*/ 	.word	0x00000000
	.align		4
        /*0004*/ 	.word	0xffffffff
	.align		4
        /*0008*/ 	.word	0x00000000
	.align		4
        /*000c*/ 	.word	0xfffffffe
	.align		4
        /*0010*/ 	.word	0x00000000
	.align		4
        /*0014*/ 	.word	0xfffffffd
	.align		4
        /*0018*/ 	.word	0x00000000
	.align		4
        /*001c*/ 	.word	0xfffffffc


//--------------------- .text._Z18channelScaleKernelPfiifff --------------------------
	.section	.text._Z18channelScaleKernelPfiifff,"ax",@progbits
	.align	128
        .global         _Z18channelScaleKernelPfiifff
        .type           _Z18channelScaleKernelPfiifff,@function
        .size           _Z18channelScaleKernelPfiifff,(.L_x_1 - _Z18channelScaleKernelPfiifff)
        .other          _Z18channelScaleKernelPfiifff,@"STO_CUDA_ENTRY STV_DEFAULT"
_Z18channelScaleKernelPfiifff:
.text._Z18channelScaleKernelPfiifff:
[----:B------:R-:W-:Y:S01]  /*0000*/  LDC R1, c[0x0][0x37c] ;  /* 0x0000df00ff017b82 */ /* 0x000fe20000000800 */
[----:B------:R-:W0:Y:S07]  /*0010*/  S2R R5, SR_TID.Y ;  /* 0x0000000000057919 */ /* 0x000e2e0000002200 */
[----:B------:R-:W1:Y:S01]  /*0020*/  LDC R3, c[0x0][0x360] ;  /* 0x0000d800ff037b82 */ /* 0x000e620000000800 */
[----:B------:R-:W2:Y:S01]  /*0030*/  LDCU.64 UR6, c[0x0][0x388] ;  /* 0x00007100ff0677ac */ /* 0x000ea20008000a00 */
[----:B------:R-:W1:Y:S06]  /*0040*/  S2R R0, SR_TID.X ;  /* 0x0000000000007919 */ /* 0x000e6c0000002100 */
[----:B------:R-:W0:Y:S08]  /*0050*/  S2UR UR5, SR_CTAID.Y ;  /* 0x00000000000579c3 */ /* 0x000e300000002600 */
[----:B------:R-:W0:Y:S08]  /*0060*/  LDC R2, c[0x0][0x364] ;  /* 0x0000d900ff027b82 */ /* 0x000e300000000800 */
[----:B------:R-:W1:Y:S01]  /*0070*/  S2UR UR4, SR_CTAID.X ;  /* 0x00000000000479c3 */ /* 0x000e620000002500 */
[----:B0-----:R-:W-:-:S05]  /*0080*/  IMAD R5, R2, UR5, R5 ;  /* 0x0000000502057c24 */ /* 0x001fca000f8e0205 */
[----:B--2---:R-:W-:Y:S01]  /*0090*/  ISETP.GE.AND P0, PT, R5, UR7, PT ;  /* 0x0000000705007c0c */ /* 0x004fe2000bf06270 */
[----:B-1----:R-:W-:-:S05]  /*00a0*/  IMAD R0, R3, UR4, R0 ;  /* 0x0000000403007c24 */ /* 0x002fca000f8e0200 */
[----:B------:R-:W-:-:S13]  /*00b0*/  ISETP.GE.OR P0, PT, R0, UR6, P0 ;  /* 0x0000000600007c0c */ /* 0x000fda0008706670 */
[----:B------:R-:W-:Y:S05]  /*00c0*/  @P0 EXIT ;  /* 0x000000000000094d */ /* 0x000fea0003800000 */
[----:B------:R-:W0:Y:S01]  /*00d0*/  LDC.64 R2, c[0x0][0x380] ;  /* 0x0000e000ff027b82 */ /* 0x000e220000000a00 */
[----:B------:R-:W1:Y:S01]  /*00e0*/  LDCU.64 UR4, c[0x0][0x358] ;  /* 0x00006b00ff0477ac */ /* 0x000e620008000a00 */
[----:B------:R-:W-:Y:S01]  /*00f0*/  IMAD R0, R5, UR6, R0 ;  /* 0x0000000605007c24 */ /* 0x000fe2000f8e0200 */
[----:B------:R-:W2:Y:S04]  /*0100*/  LDCU.64 UR8, c[0x0][0x390] ;  /* 0x00007200ff0877ac */ /* 0x000ea80008000a00 */
[----:B------:R-:W-:Y:S01]  /*0110*/  LEA R5, R0, R0, 0x1 ;  /* 0x0000000000057211 */ /* 0x000fe200078e08ff */
[----:B------:R-:W3:Y:S04]  /*0120*/  LDC R9, c[0x0][0x398] ;  /* 0x0000e600ff097b82 */ /* 0x000ee80000000800 */
[----:B0-----:R-:W-:-:S05]  /*0130*/  IMAD.WIDE R2, R5, 0x4, R2 ;  /* 0x0000000405027825 */ /* 0x001fca00078e0202 */
[----:B-1----:R-:W2:Y:S04]  /*0140*/  LDG.E R0, desc[UR4][R2.64] ;  /* 0x0000000402007981 */ /* 0x002ea8000c1e1900 */
[----:B------:R-:W4:Y:S04]  /*0150*/  LDG.E R4, desc[UR4][R2.64+0x4] ;  /* 0x0000040402047981 */ /* 0x000f28000c1e1900 */
[----:B------:R-:W5:Y:S01]  /*0160*/  LDG.E R5, desc[UR4][R2.64+0x8] ;  /* 0x0000080402057981 */ /* 0x000f62000c1e1900 */
[----:B--2---:R-:W-:Y:S01]  /*0170*/  FADD R0, R0, -UR8 ;  /* 0x8000000800007e21 */ /* 0x004fe20008000000 */
[----:B----4-:R-:W-:Y:S01]  /*0180*/  FADD R4, R4, -UR8 ;  /* 0x8000000804047e21 */ /* 0x010fe20008000000 */
[----:B-----5:R-:W-:-:S02]  /*0190*/  FADD R6, R5, -UR8 ;  /* 0x8000000805067e21 */ /* 0x020fc40008000000 */
[--C-:B---3--:R-:W-:Y:S01]  /*01a0*/  FFMA R5, R0, UR9, R9.reuse ;  /* 0x0000000900057c23 */ /* 0x108fe20008000009 */
[--C-:B------:R-:W-:Y:S01]  /*01b0*/  FFMA R7, R4, UR9, R9.reuse ;  /* 0x0000000904077c23 */ /* 0x100fe20008000009 */
[----:B------:R-:W-:-:S03]  /*01c0*/  FFMA R9, R6, UR9, R9 ;  /* 0x0000000906097c23 */ /* 0x000fc60008000009 */
[----:B------:R-:W-:Y:S04]  /*01d0*/  STG.E desc[UR4][R2.64], R5 ;  /* 0x0000000502007986 */ /* 0x000fe8000c101904 */
[----:B------:R-:W-:Y:S04]  /*01e0*/  STG.E desc[UR4][R2.64+0x4], R7 ;  /* 0x0000040702007986 */ /* 0x000fe8000c101904 */
[----:B------:R-:W-:Y:S01]  /*01f0*/  STG.E desc[UR4][R2.64+0x8], R9 ;  /* 0x0000080902007986 */ /* 0x000fe2000c101904 */
[----:B------:R-:W-:Y:S05]  /*0200*/  EXIT ;  /* 0x000000000000794d */ /* 0x000fea0003800000 */
.L_x_0:
[----:B------:R-:W-:-:S00]  /*0210*/  BRA `(.L_x_0) ;  /* 0xfffffffc00fc7947 */ /* 0x000fc0000383ffff */
[----:B------:R-:W-:-:S00]  /*0220*/  NOP ;  /* 0x0000000000007918 */ /* 0x000fc00000000000 */
        /* <DEDUP_REMOVED lines=13> */
.L_x_1:


//--------------------- .nv.shared.reserved.0     --------------------------
	.section	.nv.shared.reserved.0,"aw",@nobits
	.weak		__nv_reservedSMEM_offset_0_alias
	.size		__nv_reservedSMEM_offset_0_alias, 0, 64
	.other		__nv_reservedSMEM_offset_0_alias,@"STO_CUDA_RESERVED_SHARED STV_DEFAULT"
__nv_reservedSMEM_offset_0_alias:
	.zero		0
	.zero		64


//--------------------- .nv.constant0._Z18channelScaleKernelPfiifff --------------------------
	.section	.nv.constant0._Z18channelScaleKernelPfiifff,"a",@progbits
	.sectionflags	@""
	.align	4
.nv.constant0._Z18channelScaleKernelPfiifff:
	.zero		924


//--------------------- SYMBOLS --------------------------

	.type		.nv.reservedSmem.offset0,@object
	.size		.nv.reservedSmem.offset0,0x4
